//
// Generated by NVIDIA NVVM Compiler
//
// Compiler Build ID: CL-36424714
// Cuda compilation tools, release 13.0, V13.0.88
// Based on NVVM 20.0.0
//

.version 9.0
.target sm_100
.address_size 64

	// .globl	_Z11init_kernelPii

.visible .entry _Z11init_kernelPii(
	.param .u64 .ptr .align 1 _Z11init_kernelPii_param_0,
	.param .u32 _Z11init_kernelPii_param_1
)
{
	.reg .b32 	%r<11>;
	.reg .b64 	%rd<10>;

	ld.param.u64 	%rd1, [_Z11init_kernelPii_param_0];
	ld.param.u32 	%r1, [_Z11init_kernelPii_param_1];
	cvta.to.global.u64 	%rd2, %rd1;
	mov.u32 	%r2, %ctaid.x;
	mov.u32 	%r3, %tid.y;
	add.s32 	%r4, %r2, %r3;
	mov.u32 	%r5, %tid.x;
	add.s32 	%r6, %r4, %r5;
	mul.wide.u32 	%rd3, %r6, 1664525;
	add.s64 	%rd4, %rd3, 1013904223;
	mul.hi.u64 	%rd5, %rd4, 6148914691236517206;
	mul.lo.s64 	%rd6, %rd5, 3;
	sub.s64 	%rd7, %rd4, %rd6;
	mov.u32 	%r7, %ctaid.y;
	mov.u32 	%r8, %ntid.x;
	mad.lo.s32 	%r9, %r2, %r8, %r5;
	mad.lo.s32 	%r10, %r1, %r7, %r9;
	mul.wide.u32 	%rd8, %r10, 4;
	add.s64 	%rd9, %rd2, %rd8;
	st.global.u32 	[%rd9], %rd7;
	ret;

}
	// .globl	_Z11life_kernelPiS_ii
.visible .entry _Z11life_kernelPiS_ii(
	.param .u64 .ptr .align 1 _Z11life_kernelPiS_ii_param_0,
	.param .u64 .ptr .align 1 _Z11life_kernelPiS_ii_param_1,
	.param .u32 _Z11life_kernelPiS_ii_param_2,
	.param .u32 _Z11life_kernelPiS_ii_param_3
)
{
	.reg .pred 	%p<23>;
	.reg .b32 	%r<92>;
	.reg .b64 	%rd<25>;

	ld.param.u64 	%rd3, [_Z11life_kernelPiS_ii_param_0];
	ld.param.u64 	%rd2, [_Z11life_kernelPiS_ii_param_1];
	ld.param.u32 	%r43, [_Z11life_kernelPiS_ii_param_2];
	ld.param.u32 	%r44, [_Z11life_kernelPiS_ii_param_3];
	cvta.to.global.u64 	%rd1, %rd3;
	mov.u32 	%r46, %ctaid.x;
	mov.u32 	%r47, %ntid.x;
	mov.u32 	%r48, %tid.x;
	mad.lo.s32 	%r1, %r46, %r47, %r48;
	mov.u32 	%r2, %ctaid.y;
	rem.u32 	%r3, %r1, %r43;
	rem.u32 	%r49, %r2, %r44;
	mul.lo.s32 	%r50, %r49, %r43;
	add.s32 	%r51, %r50, %r3;
	mul.wide.u32 	%rd4, %r51, 4;
	add.s64 	%rd5, %rd1, %rd4;
	ld.global.u32 	%r4, [%rd5];
	add.s32 	%r52, %r1, 1;
	rem.u32 	%r5, %r52, %r43;
	add.s32 	%r53, %r5, %r50;
	mul.wide.u32 	%rd6, %r53, 4;
	add.s64 	%rd7, %rd1, %rd6;
	ld.global.u32 	%r6, [%rd7];
	setp.eq.s32 	%p1, %r6, 2;
	selp.u32 	%r79, 1, 0, %p1;
	setp.eq.s32 	%p2, %r6, 1;
	selp.u32 	%r80, 1, 0, %p2;
	add.s32 	%r54, %r1, -1;
	rem.u32 	%r9, %r54, %r43;
	add.s32 	%r55, %r9, %r50;
	mul.wide.u32 	%rd8, %r55, 4;
	add.s64 	%rd9, %rd1, %rd8;
	ld.global.u32 	%r45, [%rd9];
	setp.eq.s32 	%p3, %r45, 1;
	@%p3 bra 	$L__BB1_3;
	setp.ne.s32 	%p4, %r45, 2;
	@%p4 bra 	$L__BB1_4;
	setp.eq.s32 	%p6, %r6, 2;
	selp.b32 	%r79, 2, 1, %p6;
	bra.uni 	$L__BB1_4;
$L__BB1_3:
	setp.eq.s32 	%p5, %r6, 1;
	selp.b32 	%r80, 2, 1, %p5;
$L__BB1_4:
	add.s32 	%r57, %r2, 1;
	rem.u32 	%r58, %r57, %r44;
	mul.lo.s32 	%r14, %r58, %r43;
	add.s32 	%r59, %r14, %r5;
	mul.wide.u32 	%rd10, %r59, 4;
	add.s64 	%rd11, %rd1, %rd10;
	ld.global.u32 	%r56, [%rd11];
	setp.eq.s32 	%p7, %r56, 1;
	@%p7 bra 	$L__BB1_7;
	setp.ne.s32 	%p8, %r56, 2;
	@%p8 bra 	$L__BB1_8;
	add.s32 	%r79, %r79, 1;
	bra.uni 	$L__BB1_8;
$L__BB1_7:
	add.s32 	%r80, %r80, 1;
$L__BB1_8:
	add.s32 	%r61, %r14, %r9;
	mul.wide.u32 	%rd12, %r61, 4;
	add.s64 	%rd13, %rd1, %rd12;
	ld.global.u32 	%r60, [%rd13];
	setp.eq.s32 	%p9, %r60, 1;
	@%p9 bra 	$L__BB1_11;
	setp.ne.s32 	%p10, %r60, 2;
	@%p10 bra 	$L__BB1_12;
	add.s32 	%r79, %r79, 1;
	bra.uni 	$L__BB1_12;
$L__BB1_11:
	add.s32 	%r80, %r80, 1;
$L__BB1_12:
	add.s32 	%r63, %r2, -1;
	rem.u32 	%r64, %r63, %r44;
	mul.lo.s32 	%r23, %r64, %r43;
	add.s32 	%r65, %r23, %r5;
	mul.wide.u32 	%rd14, %r65, 4;
	add.s64 	%rd15, %rd1, %rd14;
	ld.global.u32 	%r62, [%rd15];
	setp.eq.s32 	%p11, %r62, 1;
	@%p11 bra 	$L__BB1_15;
	setp.ne.s32 	%p12, %r62, 2;
	@%p12 bra 	$L__BB1_16;
	add.s32 	%r79, %r79, 1;
	bra.uni 	$L__BB1_16;
$L__BB1_15:
	add.s32 	%r80, %r80, 1;
$L__BB1_16:
	add.s32 	%r67, %r23, %r9;
	mul.wide.u32 	%rd16, %r67, 4;
	add.s64 	%rd17, %rd1, %rd16;
	ld.global.u32 	%r66, [%rd17];
	setp.eq.s32 	%p13, %r66, 1;
	@%p13 bra 	$L__BB1_19;
	setp.ne.s32 	%p14, %r66, 2;
	@%p14 bra 	$L__BB1_20;
	add.s32 	%r79, %r79, 1;
	bra.uni 	$L__BB1_20;
$L__BB1_19:
	add.s32 	%r80, %r80, 1;
$L__BB1_20:
	add.s32 	%r69, %r14, %r3;
	mul.wide.u32 	%rd18, %r69, 4;
	add.s64 	%rd19, %rd1, %rd18;
	ld.global.u32 	%r68, [%rd19];
	setp.eq.s32 	%p15, %r68, 1;
	@%p15 bra 	$L__BB1_23;
	setp.ne.s32 	%p16, %r68, 2;
	@%p16 bra 	$L__BB1_24;
	add.s32 	%r79, %r79, 1;
	bra.uni 	$L__BB1_24;
$L__BB1_23:
	add.s32 	%r80, %r80, 1;
$L__BB1_24:
	add.s32 	%r71, %r23, %r3;
	mul.wide.u32 	%rd20, %r71, 4;
	add.s64 	%rd21, %rd1, %rd20;
	ld.global.u32 	%r70, [%rd21];
	setp.eq.s32 	%p17, %r70, 1;
	@%p17 bra 	$L__BB1_27;
	setp.ne.s32 	%p18, %r70, 2;
	@%p18 bra 	$L__BB1_28;
	add.s32 	%r79, %r79, 1;
	bra.uni 	$L__BB1_28;
$L__BB1_27:
	add.s32 	%r80, %r80, 1;
$L__BB1_28:
	setp.eq.s32 	%p19, %r4, 0;
	@%p19 bra 	$L__BB1_30;
	add.s32 	%r72, %r80, %r79;
	and.b32  	%r73, %r72, 510;
	setp.eq.s32 	%p20, %r73, 2;
	selp.b32 	%r91, %r4, 0, %p20;
	bra.uni 	$L__BB1_32;
$L__BB1_30:
	add.s32 	%r75, %r80, %r79;
	setp.ne.s32 	%p21, %r75, 3;
	mov.b32 	%r91, 0;
	@%p21 bra 	$L__BB1_32;
	setp.gt.u32 	%p22, %r79, %r80;
	selp.b32 	%r91, 2, 1, %p22;
$L__BB1_32:
	cvta.to.global.u64 	%rd22, %rd2;
	mad.lo.s32 	%r76, %r43, %r2, %r1;
	mul.wide.s32 	%rd23, %r76, 4;
	add.s64 	%rd24, %rd22, %rd23;
	st.global.u32 	[%rd24], %r91;
	ret;

}


// ===== COMPILED SASS (sm_100) =====

	.target	sm_100

	.elftype	@"ET_EXEC"


//--------------------- .note.nv.tkinfo           --------------------------
	.section	.note.nv.tkinfo,"",@"SHT_NOTE"
	.sectionflags	@"SHF_NOTE_NV_TKINFO"
	.tkinfo
        /*0018*/ 	.word	0x00000002
        /*0030*/ 	.string	""
        /*0030*/ 	.string	"ptxas"
        /*0030*/ 	.string	"Cuda compilation tools, release 13.0, V13.0.88"
        /*0030*/ 	.string	"Build cuda_13.0.r13.0/compiler.36424714_0"
        /*0030*/ 	.string	"-arch sm_100 -m 64 "



//--------------------- .note.nv.cuinfo           --------------------------
	.section	.note.nv.cuinfo,"",@"SHT_NOTE"
	.sectionflags	@"SHF_NOTE_NV_CUINFO"
        /*0018*/ 	.short	0x0002
        /*001a*/ 	.short	0x0064
        /*001c*/ 	.short	0x0082
	.zero		2


//--------------------- .nv.info                  --------------------------
	.section	.nv.info,"",@"SHT_CUDA_INFO"
	.align	4


	//----- nvinfo : EIATTR_REGCOUNT
	.align		4
        /*0000*/ 	.byte	0x04, 0x2f
        /*0002*/ 	.short	(.L_1 - .L_0)
	.align		4
.L_0:
        /*0004*/ 	.word	index@(_Z11init_kernelPii)
        /*0008*/ 	.word	0x00000010


	//----- nvinfo : EIATTR_FRAME_SIZE
	.align		4
.L_1:
        /*000c*/ 	.byte	0x04, 0x11
        /*000e*/ 	.short	(.L_3 - .L_2)
	.align		4
.L_2:
        /*0010*/ 	.word	index@(_Z11init_kernelPii)
        /*0014*/ 	.word	0x00000000


	//----- nvinfo : EIATTR_REGCOUNT
	.align		4
.L_3:
        /*0018*/ 	.byte	0x04, 0x2f
        /*001a*/ 	.short	(.L_5 - .L_4)
	.align		4
.L_4:
        /*001c*/ 	.word	index@(_Z11life_kernelPiS_ii)
        /*0020*/ 	.word	0x00000018


	//----- nvinfo : EIATTR_FRAME_SIZE
	.align		4
.L_5:
        /*0024*/ 	.byte	0x04, 0x11
        /*0026*/ 	.short	(.L_7 - .L_6)
	.align		4
.L_6:
        /*0028*/ 	.word	index@(_Z11life_kernelPiS_ii)
        /*002c*/ 	.word	0x00000000


	//----- nvinfo : EIATTR_MIN_STACK_SIZE
	.align		4
.L_7:
        /*0030*/ 	.byte	0x04, 0x12
        /*0032*/ 	.short	(.L_9 - .L_8)
	.align		4
.L_8:
        /*0034*/ 	.word	index@(_Z11life_kernelPiS_ii)
        /*0038*/ 	.word	0x00000000


	//----- nvinfo : EIATTR_MIN_STACK_SIZE
	.align		4
.L_9:
        /*003c*/ 	.byte	0x04, 0x12
        /*003e*/ 	.short	(.L_11 - .L_10)
	.align		4
.L_10:
        /*0040*/ 	.word	index@(_Z11init_kernelPii)
        /*0044*/ 	.word	0x00000000
.L_11:


//--------------------- .nv.compat                --------------------------
	.section	.nv.compat,"",@"SHT_CUDA_COMPAT_INFO"
	.align	4
        /*0000*/ 	.byte	0x02, 0x09, 0x00, 0x00, 0x02, 0x02, 0x01, 0x00, 0x02, 0x05, 0x05, 0x00, 0x03, 0x07, 0x01, 0x01
        /*0010*/ 	.byte	0x02, 0x03, 0x00, 0x00, 0x02, 0x06, 0x01, 0x00, 0x04, 0x0b, 0x08, 0x00, 0x09, 0x00, 0x00, 0x00
        /*0020*/ 	.byte	0x00, 0x00, 0x00, 0x00


//--------------------- .nv.info._Z11life_kernelPiS_ii --------------------------
	.section	.nv.info._Z11life_kernelPiS_ii,"",@"SHT_CUDA_INFO"
	.sectionflags	@""
	.align	4


	//----- nvinfo : EIATTR_CUDA_API_VERSION
	.align		4
        /*0000*/ 	.byte	0x04, 0x37
        /*0002*/ 	.short	(.L_13 - .L_12)
.L_12:
        /*0004*/ 	.word	0x00000082


	//----- nvinfo : EIATTR_KPARAM_INFO
	.align		4
.L_13:
        /*0008*/ 	.byte	0x04, 0x17
        /*000a*/ 	.short	(.L_15 - .L_14)
.L_14:
        /*000c*/ 	.word	0x00000000
        /*0010*/ 	.short	0x0003
        /*0012*/ 	.short	0x0014
        /*0014*/ 	.byte	0x00, 0xf0, 0x11, 0x00


	//----- nvinfo : EIATTR_KPARAM_INFO
	.align		4
.L_15:
        /*0018*/ 	.byte	0x04, 0x17
        /*001a*/ 	.short	(.L_17 - .L_16)
.L_16:
        /*001c*/ 	.word	0x00000000
        /*0020*/ 	.short	0x0002
        /*0022*/ 	.short	0x0010
        /*0024*/ 	.byte	0x00, 0xf0, 0x11, 0x00


	//----- nvinfo : EIATTR_KPARAM_INFO
	.align		4
.L_17:
        /*0028*/ 	.byte	0x04, 0x17
        /*002a*/ 	.short	(.L_19 - .L_18)
.L_18:
        /*002c*/ 	.word	0x00000000
        /*0030*/ 	.short	0x0001
        /*0032*/ 	.short	0x0008
        /*0034*/ 	.byte	0x00, 0xf5, 0x21, 0x00


	//----- nvinfo : EIATTR_KPARAM_INFO
	.align		4
.L_19:
        /*0038*/ 	.byte	0x04, 0x17
        /*003a*/ 	.short	(.L_21 - .L_20)
.L_20:
        /*003c*/ 	.word	0x00000000
        /*0040*/ 	.short	0x0000
        /*0042*/ 	.short	0x0000
        /*0044*/ 	.byte	0x00, 0xf5, 0x21, 0x00


	//----- nvinfo : EIATTR_SPARSE_MMA_MASK
	.align		4
.L_21:
        /*0048*/ 	.byte	0x03, 0x50
        /*004a*/ 	.short	0x0000


	//----- nvinfo : EIATTR_MAXREG_COUNT
	.align		4
        /*004c*/ 	.byte	0x03, 0x1b
        /*004e*/ 	.short	0x00ff


	//----- nvinfo : EIATTR_MERCURY_ISA_VERSION
	.align		4
        /*0050*/ 	.byte	0x03, 0x5f
        /*0052*/ 	.short	0x0101


	//----- nvinfo : EIATTR_VRC_CTA_INIT_COUNT
	.align		4
        /*0054*/ 	.byte	0x02, 0x4a
	.zero		1
	.zero		1


	//----- nvinfo : EIATTR_EXIT_INSTR_OFFSETS
	.align		4
        /*0058*/ 	.byte	0x04, 0x1c
        /*005a*/ 	.short	(.L_23 - .L_22)


	//   ....[0]....
.L_22:
        /*005c*/ 	.word	0x00000c30


	//----- nvinfo : EIATTR_CRS_STACK_SIZE
	.align		4
.L_23:
        /*0060*/ 	.byte	0x04, 0x1e
        /*0062*/ 	.short	(.L_25 - .L_24)
.L_24:
        /*0064*/ 	.word	0x00000000


	//----- nvinfo : EIATTR_CBANK_PARAM_SIZE
	.align		4
.L_25:
        /*0068*/ 	.byte	0x03, 0x19
        /*006a*/ 	.short	0x0018


	//----- nvinfo : EIATTR_PARAM_CBANK
	.align		4
        /*006c*/ 	.byte	0x04, 0x0a
        /*006e*/ 	.short	(.L_27 - .L_26)
	.align		4
.L_26:
        /*0070*/ 	.word	index@(.nv.constant0._Z11life_kernelPiS_ii)
        /*0074*/ 	.short	0x0380
        /*0076*/ 	.short	0x0018


	//----- nvinfo : EIATTR_SW_WAR
	.align		4
.L_27:
        /*0078*/ 	.byte	0x04, 0x36
        /*007a*/ 	.short	(.L_29 - .L_28)
.L_28:
        /*007c*/ 	.word	0x00000008
.L_29:


//--------------------- .nv.info._Z11init_kernelPii --------------------------
	.section	.nv.info._Z11init_kernelPii,"",@"SHT_CUDA_INFO"
	.sectionflags	@""
	.align	4


	//----- nvinfo : EIATTR_CUDA_API_VERSION
	.align		4
        /*0000*/ 	.byte	0x04, 0x37
        /*0002*/ 	.short	(.L_31 - .L_30)
.L_30:
        /*0004*/ 	.word	0x00000082


	//----- nvinfo : EIATTR_KPARAM_INFO
	.align		4
.L_31:
        /*0008*/ 	.byte	0x04, 0x17
        /*000a*/ 	.short	(.L_33 - .L_32)
.L_32:
        /*000c*/ 	.word	0x00000000
        /*0010*/ 	.short	0x0001
        /*0012*/ 	.short	0x0008
        /*0014*/ 	.byte	0x00, 0xf0, 0x11, 0x00


	//----- nvinfo : EIATTR_KPARAM_INFO
	.align		4
.L_33:
        /*0018*/ 	.byte	0x04, 0x17
        /*001a*/ 	.short	(.L_35 - .L_34)
.L_34:
        /*001c*/ 	.word	0x00000000
        /*0020*/ 	.short	0x0000
        /*0022*/ 	.short	0x0000
        /*0024*/ 	.byte	0x00, 0xf5, 0x21, 0x00


	//----- nvinfo : EIATTR_SPARSE_MMA_MASK
	.align		4
.L_35:
        /*0028*/ 	.byte	0x03, 0x50
        /*002a*/ 	.short	0x0000


	//----- nvinfo : EIATTR_MAXREG_COUNT
	.align		4
        /*002c*/ 	.byte	0x03, 0x1b
        /*002e*/ 	.short	0x00ff


	//----- nvinfo : EIATTR_MERCURY_ISA_VERSION
	.align		4
        /*0030*/ 	.byte	0x03, 0x5f
        /*0032*/ 	.short	0x0101


	//----- nvinfo : EIATTR_VRC_CTA_INIT_COUNT
	.align		4
        /*0034*/ 	.byte	0x02, 0x4a
	.zero		1
	.zero		1


	//----- nvinfo : EIATTR_EXIT_INSTR_OFFSETS
	.align		4
        /*0038*/ 	.byte	0x04, 0x1c
        /*003a*/ 	.short	(.L_37 - .L_36)


	//   ....[0]....
.L_36:
        /*003c*/ 	.word	0x00000170


	//----- nvinfo : EIATTR_CBANK_PARAM_SIZE
	.align		4
.L_37:
        /*0040*/ 	.byte	0x03, 0x19
        /*0042*/ 	.short	0x000c


	//----- nvinfo : EIATTR_PARAM_CBANK
	.align		4
        /*0044*/ 	.byte	0x04, 0x0a
        /*0046*/ 	.short	(.L_39 - .L_38)
	.align		4
.L_38:
        /*0048*/ 	.word	index@(.nv.constant0._Z11init_kernelPii)
        /*004c*/ 	.short	0x0380
        /*004e*/ 	.short	0x000c


	//----- nvinfo : EIATTR_SW_WAR
	.align		4
.L_39:
        /*0050*/ 	.byte	0x04, 0x36
        /*0052*/ 	.short	(.L_41 - .L_40)
.L_40:
        /*0054*/ 	.word	0x00000008
.L_41:


//--------------------- .nv.callgraph             --------------------------
	.section	.nv.callgraph,"",@"SHT_CUDA_CALLGRAPH"
	.align	4
	.sectionentsize	8
	.align		4
        /*0000*/ 	.word	0x00000000
	.align		4
        /*0004*/ 	.word	0xffffffff
	.align		4
        /*0008*/ 	.word	0x00000000
	.align		4
        /*000c*/ 	.word	0xfffffffe
	.align		4
        /*0010*/ 	.word	0x00000000
	.align		4
        /*0014*/ 	.word	0xfffffffd
	.align		4
        /*0018*/ 	.word	0x00000000
	.align		4
        /*001c*/ 	.word	0xfffffffc


//--------------------- .text._Z11life_kernelPiS_ii --------------------------
	.section	.text._Z11life_kernelPiS_ii,"ax",@progbits
	.align	128
        .global         _Z11life_kernelPiS_ii
        .type           _Z11life_kernelPiS_ii,@function
        .size           _Z11life_kernelPiS_ii,(.L_x_25 - _Z11life_kernelPiS_ii)
        .other          _Z11life_kernelPiS_ii,@"STO_CUDA_ENTRY STV_DEFAULT"
_Z11life_kernelPiS_ii:
.text._Z11life_kernelPiS_ii:
[----:B------:R-:W-:Y:S08]  /*0000*/  LDC R1, c[0x0][0x37c] ;  /* 0x0000df00ff017b82 */ /* 0x000ff00000000800 */
[----:B------:R-:W0:Y:S01]  /*0010*/  LDC.64 R2, c[0x0][0x390] ;  /* 0x0000e400ff027b82 */ /* 0x000e220000000a00 */
[----:B------:R-:W1:Y:S01]  /*0020*/  S2R R10, SR_TID.X ;  /* 0x00000000000a7919 */ /* 0x000e620000002100 */
[----:B------:R-:W2:Y:S06]  /*0030*/  LDCU.64 UR6, c[0x0][0x358] ;  /* 0x00006b00ff0677ac */ /* 0x000eac0008000a00 */
[----:B------:R-:W1:Y:S08]  /*0040*/  S2UR UR4, SR_CTAID.X ;  /* 0x00000000000479c3 */ /* 0x000e700000002500 */
[----:B------:R-:W1:Y:S01]  /*0050*/  LDC R7, c[0x0][0x360] ;  /* 0x0000d800ff077b82 */ /* 0x000e620000000800 */
[----:B0-----:R-:W0:Y:S07]  /*0060*/  I2F.U32.RP R0, R2 ;  /* 0x0000000200007306 */ /* 0x001e2e0000209000 */
[----:B------:R-:W3:Y:S01]  /*0070*/  S2UR UR5, SR_CTAID.Y ;  /* 0x00000000000579c3 */ /* 0x000ee20000002600 */
[----:B------:R-:W4:Y:S08]  /*0080*/  I2F.U32.RP R6, R3 ;  /* 0x0000000300067306 */ /* 0x000f300000209000 */
[----:B0-----:R-:W0:Y:S01]  /*0090*/  MUFU.RCP R0, R0 ;  /* 0x0000000000007308 */ /* 0x001e220000001000 */
[----:B-1----:R-:W-:-:S07]  /*00a0*/  IMAD R7, R7, UR4, R10 ;  /* 0x0000000407077c24 */ /* 0x002fce000f8e020a */
[----:B----4-:R-:W1:Y:S01]  /*00b0*/  MUFU.RCP R6, R6 ;  /* 0x0000000600067308 */ /* 0x010e620000001000 */
[----:B0-----:R-:W-:-:S07]  /*00c0*/  VIADD R4, R0, 0xffffffe ;  /* 0x0ffffffe00047836 */ /* 0x001fce0000000000 */
[----:B------:R0:W4:Y:S01]  /*00d0*/  F2I.FTZ.U32.TRUNC.NTZ R5, R4 ;  /* 0x0000000400057305 */ /* 0x000122000021f000 */
[----:B-1----:R-:W-:-:S07]  /*00e0*/  VIADD R8, R6, 0xffffffe ;  /* 0x0ffffffe06087836 */ /* 0x002fce0000000000 */
[----:B------:R1:W2:Y:S01]  /*00f0*/  F2I.FTZ.U32.TRUNC.NTZ R9, R8 ;  /* 0x0000000800097305 */ /* 0x0002a2000021f000 */
[----:B0-----:R-:W-:Y:S01]  /*0100*/  IMAD.MOV.U32 R4, RZ, RZ, RZ ;  /* 0x000000ffff047224 */ /* 0x001fe200078e00ff */
[----:B----4-:R-:W-:Y:S01]  /*0110*/  IADD3 R11, PT, PT, RZ, -R5, RZ ;  /* 0x80000005ff0b7210 */ /* 0x010fe20007ffe0ff */
[----:B-1----:R-:W-:-:S04]  /*0120*/  HFMA2 R8, -RZ, RZ, 0, 0 ;  /* 0x00000000ff087431 */ /* 0x002fc800000001ff */
[----:B------:R-:W-:Y:S02]  /*0130*/  IMAD R11, R11, R2, RZ ;  /* 0x000000020b0b7224 */ /* 0x000fe400078e02ff */
[----:B--2---:R-:W-:Y:S02]  /*0140*/  IMAD.MOV R0, RZ, RZ, -R9 ;  /* 0x000000ffff007224 */ /* 0x004fe400078e0a09 */
[----:B------:R-:W-:-:S04]  /*0150*/  IMAD.HI.U32 R4, R5, R11, R4 ;  /* 0x0000000b05047227 */ /* 0x000fc800078e0004 */
[----:B------:R-:W-:Y:S02]  /*0160*/  IMAD R13, R0, R3, RZ ;  /* 0x00000003000d7224 */ /* 0x000fe400078e02ff */
[----:B------:R-:W-:Y:S02]  /*0170*/  VIADD R5, R7, 0x1 ;  /* 0x0000000107057836 */ /* 0x000fe40000000000 */
[----:B------:R-:W-:-:S04]  /*0180*/  IMAD.HI.U32 R8, R9, R13, R8 ;  /* 0x0000000d09087227 */ /* 0x000fc800078e0008 */
[----:B------:R-:W-:Y:S02]  /*0190*/  VIADD R9, R7, 0xffffffff ;  /* 0xffffffff07097836 */ /* 0x000fe40000000000 */
[----:B------:R-:W-:-:S04]  /*01a0*/  IMAD.HI.U32 R6, R4, R5, RZ ;  /* 0x0000000504067227 */ /* 0x000fc800078e00ff */
[----:B---3--:R-:W-:Y:S01]  /*01b0*/  IMAD.HI.U32 R0, R8, UR5, RZ ;  /* 0x0000000508007c27 */ /* 0x008fe2000f8e00ff */
[----:B------:R-:W-:-:S03]  /*01c0*/  IADD3 R6, PT, PT, -R6, RZ, RZ ;  /* 0x000000ff06067210 */ /* 0x000fc60007ffe1ff */
[----:B------:R-:W-:-:S04]  /*01d0*/  IMAD.HI.U32 R10, R4, R9, RZ ;  /* 0x00000009040a7227 */ /* 0x000fc800078e00ff */
[----:B------:R-:W-:Y:S02]  /*01e0*/  IMAD.MOV R0, RZ, RZ, -R0 ;  /* 0x000000ffff007224 */ /* 0x000fe400078e0a00 */
[----:B------:R-:W-:Y:S02]  /*01f0*/  IMAD.MOV R10, RZ, RZ, -R10 ;  /* 0x000000ffff0a7224 */ /* 0x000fe400078e0a0a */
[C---:B------:R-:W-:Y:S02]  /*0200*/  IMAD R15, R2.reuse, R6, R5 ;  /* 0x00000006020f7224 */ /* 0x040fe400078e0205 */
[----:B------:R-:W-:Y:S01]  /*0210*/  IMAD R6, R3, R0, UR5 ;  /* 0x0000000503067e24 */ /* 0x000fe2000f8e0200 */
[----:B------:R-:W-:Y:S01]  /*0220*/  LOP3.LUT R0, RZ, R2, RZ, 0x33, !PT ;  /* 0x00000002ff007212 */ /* 0x000fe200078e33ff */
[----:B------:R-:W-:Y:S01]  /*0230*/  IMAD R9, R2, R10, R9 ;  /* 0x0000000a02097224 */ /* 0x000fe200078e0209 */
[----:B------:R-:W-:Y:S01]  /*0240*/  ISETP.GE.U32.AND P1, PT, R15, R2, PT ;  /* 0x000000020f00720c */ /* 0x000fe20003f26070 */
[----:B------:R-:W-:Y:S01]  /*0250*/  IMAD.HI.U32 R4, R4, R7, RZ ;  /* 0x0000000704047227 */ /* 0x000fe200078e00ff */
[----:B------:R-:W-:-:S02]  /*0260*/  ISETP.GE.U32.AND P0, PT, R6, R3, PT ;  /* 0x000000030600720c */ /* 0x000fc40003f06070 */
[----:B------:R-:W-:Y:S02]  /*0270*/  ISETP.GE.U32.AND P2, PT, R9, R2, PT ;  /* 0x000000020900720c */ /* 0x000fe40003f46070 */
[----:B------:R-:W-:Y:S02]  /*0280*/  IADD3 R4, PT, PT, -R4, RZ, RZ ;  /* 0x000000ff04047210 */ /* 0x000fe40007ffe1ff */
[----:B------:R-:W-:-:S03]  /*0290*/  LOP3.LUT R10, RZ, R3, RZ, 0x33, !PT ;  /* 0x00000003ff0a7212 */ /* 0x000fc600078e33ff */
[----:B------:R-:W-:Y:S02]  /*02a0*/  IMAD R13, R2, R4, R7 ;  /* 0x00000004020d7224 */ /* 0x000fe400078e0207 */
[----:B------:R-:W-:Y:S01]  /*02b0*/  @P1 IMAD.IADD R15, R15, 0x1, -R2 ;  /* 0x000000010f0f1824 */ /* 0x000fe200078e0a02 */
[----:B------:R-:W0:Y:S01]  /*02c0*/  LDC.64 R4, c[0x0][0x380] ;  /* 0x0000e000ff047b82 */ /* 0x000e220000000a00 */
[----:B------:R-:W-:Y:S01]  /*02d0*/  @P0 IMAD.IADD R6, R6, 0x1, -R3 ;  /* 0x0000000106060824 */ /* 0x000fe200078e0a03 */
[-C--:B------:R-:W-:Y:S02]  /*02e0*/  ISETP.GE.U32.AND P3, PT, R13, R2.reuse, PT ;  /* 0x000000020d00720c */ /* 0x080fe40003f66070 */
[-C--:B------:R-:W-:Y:S02]  /*02f0*/  @P2 IADD3 R9, PT, PT, R9, -R2.reuse, RZ ;  /* 0x8000000209092210 */ /* 0x080fe40007ffe0ff */
[----:B------:R-:W-:Y:S02]  /*0300*/  ISETP.GE.U32.AND P4, PT, R6, R3, PT ;  /* 0x000000030600720c */ /* 0x000fe40003f86070 */
[----:B------:R-:W-:-:S02]  /*0310*/  ISETP.GE.U32.AND P1, PT, R9, R2, PT ;  /* 0x000000020900720c */ /* 0x000fc40003f26070 */
[----:B------:R-:W-:Y:S02]  /*0320*/  ISETP.GE.U32.AND P5, PT, R15, R2, PT ;  /* 0x000000020f00720c */ /* 0x000fe40003fa6070 */
[----:B------:R-:W-:Y:S02]  /*0330*/  ISETP.NE.U32.AND P2, PT, R2, RZ, PT ;  /* 0x000000ff0200720c */ /* 0x000fe40003f45070 */
[----:B------:R-:W-:Y:S01]  /*0340*/  ISETP.NE.U32.AND P0, PT, R3, RZ, PT ;  /* 0x000000ff0300720c */ /* 0x000fe20003f05070 */
[----:B------:R-:W-:-:S04]  /*0350*/  @P3 IMAD.IADD R13, R13, 0x1, -R2 ;  /* 0x000000010d0d3824 */ /* 0x000fc800078e0a02 */
[----:B------:R-:W-:Y:S02]  /*0360*/  @P4 IADD3 R6, PT, PT, R6, -R3, RZ ;  /* 0x8000000306064210 */ /* 0x000fe40007ffe0ff */
[--C-:B------:R-:W-:Y:S01]  /*0370*/  @P1 IMAD.IADD R9, R9, 0x1, -R2.reuse ;  /* 0x0000000109091824 */ /* 0x100fe200078e0a02 */
[----:B------:R-:W-:Y:S01]  /*0380*/  ISETP.GE.U32.AND P3, PT, R13, R2, PT ;  /* 0x000000020d00720c */ /* 0x000fe20003f66070 */
[----:B------:R-:W-:Y:S01]  /*0390*/  @P5 IMAD.IADD R15, R15, 0x1, -R2 ;  /* 0x000000010f0f5824 */ /* 0x000fe200078e0a02 */
[----:B------:R-:W-:Y:S02]  /*03a0*/  SEL R6, R10, R6, !P0 ;  /* 0x000000060a067207 */ /* 0x000fe40004000000 */
[C---:B------:R-:W-:Y:S02]  /*03b0*/  SEL R11, R0.reuse, R9, !P2 ;  /* 0x00000009000b7207 */ /* 0x040fe40005000000 */
[----:B------:R-:W-:-:S03]  /*03c0*/  SEL R15, R0, R15, !P2 ;  /* 0x0000000f000f7207 */ /* 0x000fc60005000000 */
[CC--:B------:R-:W-:Y:S02]  /*03d0*/  IMAD R21, R6.reuse, R2.reuse, R11 ;  /* 0x0000000206157224 */ /* 0x0c0fe400078e020b */
[----:B------:R-:W-:Y:S02]  /*03e0*/  IMAD R19, R6, R2, R15 ;  /* 0x0000000206137224 */ /* 0x000fe400078e020f */
[----:B0-----:R-:W-:-:S04]  /*03f0*/  IMAD.WIDE.U32 R20, R21, 0x4, R4 ;  /* 0x0000000415147825 */ /* 0x001fc800078e0004 */
[----:B------:R-:W-:Y:S02]  /*0400*/  @P3 IMAD.IADD R13, R13, 0x1, -R2 ;  /* 0x000000010d0d3824 */ /* 0x000fe400078e0a02 */
[----:B------:R-:W2:Y:S01]  /*0410*/  LDG.E R20, desc[UR6][R20.64] ;  /* 0x0000000614147981 */ /* 0x000ea2000c1e1900 */
[----:B------:R-:W-:Y:S02]  /*0420*/  IMAD.WIDE.U32 R18, R19, 0x4, R4 ;  /* 0x0000000413127825 */ /* 0x000fe400078e0004 */
[----:B------:R-:W-:-:S04]  /*0430*/  SEL R13, R0, R13, !P2 ;  /* 0x0000000d000d7207 */ /* 0x000fc80005000000 */
[----:B------:R-:W3:Y:S01]  /*0440*/  LDG.E R18, desc[UR6][R18.64] ;  /* 0x0000000612127981 */ /* 0x000ee2000c1e1900 */
[----:B------:R-:W-:-:S04]  /*0450*/  IMAD R17, R6, R2, R13 ;  /* 0x0000000206117224 */ /* 0x000fc800078e020d */
[----:B------:R-:W-:-:S05]  /*0460*/  IMAD.WIDE.U32 R16, R17, 0x4, R4 ;  /* 0x0000000411107825 */ /* 0x000fca00078e0004 */
[----:B------:R0:W5:Y:S01]  /*0470*/  LDG.E R6, desc[UR6][R16.64] ;  /* 0x0000000610067981 */ /* 0x000162000c1e1900 */
[----:B------:R-:W-:Y:S01]  /*0480*/  BSSY.RECONVERGENT B0, `(.L_x_0) ;  /* 0x000000e000007945 */ /* 0x000fe20003800200 */
[----:B--2---:R-:W-:Y:S02]  /*0490*/  ISETP.NE.AND P3, PT, R20, 0x1, PT ;  /* 0x000000011400780c */ /* 0x004fe40003f65270 */
[C---:B---3--:R-:W-:Y:S02]  /*04a0*/  ISETP.NE.AND P1, PT, R18.reuse, 0x2, PT ;  /* 0x000000021200780c */ /* 0x048fe40003f25270 */
[----:B------:R-:W-:Y:S02]  /*04b0*/  ISETP.NE.AND P2, PT, R18, 0x1, PT ;  /* 0x000000011200780c */ /* 0x000fe40003f45270 */
[----:B------:R-:W-:Y:S02]  /*04c0*/  SEL R0, RZ, 0x1, P1 ;  /* 0x00000001ff007807 */ /* 0x000fe40000800000 */
[----:B------:R-:W-:-:S05]  /*04d0*/  SEL R9, RZ, 0x1, P2 ;  /* 0x00000001ff097807 */ /* 0x000fca0001000000 */
[----:B0-----:R-:W-:Y:S05]  /*04e0*/  @!P3 BRA `(.L_x_1) ;  /* 0x000000000014b947 */ /* 0x001fea0003800000 */
[----:B------:R-:W-:-:S13]  /*04f0*/  ISETP.NE.AND P2, PT, R20, 0x2, PT ;  /* 0x000000021400780c */ /* 0x000fda0003f45270 */
[----:B------:R-:W-:Y:S05]  /*0500*/  @P2 BRA `(.L_x_2) ;  /* 0x0000000000142947 */ /* 0x000fea0003800000 */
[----:B------:R-:W-:-:S04]  /*0510*/  MOV R0, 0x2 ;  /* 0x0000000200007802 */ /* 0x000fc80000000f00 */
[----:B------:R-:W-:Y:S01]  /*0520*/  SEL R0, R0, 0x1, !P1 ;  /* 0x0000000100007807 */ /* 0x000fe20004800000 */
[----:B------:R-:W-:Y:S06]  /*0530*/  BRA `(.L_x_2) ;  /* 0x0000000000087947 */ /* 0x000fec0003800000 */
.L_x_1:
[----:B------:R-:W-:-:S05]  /*0540*/  IMAD.MOV.U32 R9, RZ, RZ, 0x2 ;  /* 0x00000002ff097424 */ /* 0x000fca00078e00ff */
[----:B------:R-:W-:-:S07]  /*0550*/  SEL R9, R9, 0x1, !P2 ;  /* 0x0000000109097807 */ /* 0x000fce0005000000 */
.L_x_2:
[----:B------:R-:W-:Y:S05]  /*0560*/  BSYNC.RECONVERGENT B0 ;  /* 0x0000000000007941 */ /* 0x000fea0003800200 */
.L_x_0:
[----:B------:R-:W-:-:S06]  /*0570*/  UIADD3 UR4, UPT, UPT, UR5, 0x1, URZ ;  /* 0x0000000105047890 */ /* 0x000fcc000fffe0ff */
[----:B------:R-:W-:-:S04]  /*0580*/  IMAD.HI.U32 R12, R8, UR4, RZ ;  /* 0x00000004080c7c27 */ /* 0x000fc8000f8e00ff */
[----:B------:R-:W-:-:S04]  /*0590*/  IMAD.MOV R12, RZ, RZ, -R12 ;  /* 0x000000ffff0c7224 */ /* 0x000fc800078e0a0c */
[----:B------:R-:W-:-:S05]  /*05a0*/  IMAD R12, R3, R12, UR4 ;  /* 0x00000004030c7e24 */ /* 0x000fca000f8e020c */
[----:B------:R-:W-:-:S13]  /*05b0*/  ISETP.GE.U32.AND P1, PT, R12, R3, PT ;  /* 0x000000030c00720c */ /* 0x000fda0003f26070 */
[----:B------:R-:W-:-:S04]  /*05c0*/  @P1 IADD3 R12, PT, PT, R12, -R3, RZ ;  /* 0x800000030c0c1210 */ /* 0x000fc80007ffe0ff */
[----:B------:R-:W-:-:S13]  /*05d0*/  ISETP.GE.U32.AND P1, PT, R12, R3, PT ;  /* 0x000000030c00720c */ /* 0x000fda0003f26070 */
[----:B------:R-:W-:-:S05]  /*05e0*/  @P1 IMAD.IADD R12, R12, 0x1, -R3 ;  /* 0x000000010c0c1824 */ /* 0x000fca00078e0a03 */
[----:B------:R-:W-:-:S05]  /*05f0*/  SEL R12, R10, R12, !P0 ;  /* 0x0000000c0a0c7207 */ /* 0x000fca0004000000 */
[----:B------:R-:W-:-:S04]  /*0600*/  IMAD R17, R12, R2, R15 ;  /* 0x000000020c117224 */ /* 0x000fc800078e020f */
[----:B------:R-:W-:-:S06]  /*0610*/  IMAD.WIDE.U32 R16, R17, 0x4, R4 ;  /* 0x0000000411107825 */ /* 0x000fcc00078e0004 */
[----:B------:R-:W2:Y:S01]  /*0620*/  LDG.E R16, desc[UR6][R16.64] ;  /* 0x0000000610107981 */ /* 0x000ea2000c1e1900 */
[----:B------:R-:W-:Y:S01]  /*0630*/  BSSY.RECONVERGENT B0, `(.L_x_3) ;  /* 0x0000008000007945 */ /* 0x000fe20003800200 */
[----:B--2---:R-:W-:-:S13]  /*0640*/  ISETP.NE.AND P1, PT, R16, 0x1, PT ;  /* 0x000000011000780c */ /* 0x004fda0003f25270 */
[----:B------:R-:W-:Y:S05]  /*0650*/  @!P1 BRA `(.L_x_4) ;  /* 0x0000000000109947 */ /* 0x000fea0003800000 */
[----:B------:R-:W-:-:S13]  /*0660*/  ISETP.NE.AND P1, PT, R16, 0x2, PT ;  /* 0x000000021000780c */ /* 0x000fda0003f25270 */
[----:B------:R-:W-:Y:S05]  /*0670*/  @P1 BRA `(.L_x_5) ;  /* 0x00000000000c1947 */ /* 0x000fea0003800000 */
[----:B------:R-:W-:Y:S01]  /*0680*/  VIADD R0, R0, 0x1 ;  /* 0x0000000100007836 */ /* 0x000fe20000000000 */
[----:B------:R-:W-:Y:S06]  /*0690*/  BRA `(.L_x_5) ;  /* 0x0000000000047947 */ /* 0x000fec0003800000 */
.L_x_4:
[----:B------:R-:W-:-:S07]  /*06a0*/  IADD3 R9, PT, PT, R9, 0x1, RZ ;  /* 0x0000000109097810 */ /* 0x000fce0007ffe0ff */
.L_x_5:
[----:B------:R-:W-:Y:S05]  /*06b0*/  BSYNC.RECONVERGENT B0 ;  /* 0x0000000000007941 */ /* 0x000fea0003800200 */
.L_x_3:
        /* <DEDUP_REMOVED lines=10> */
.L_x_7:
[----:B------:R-:W-:-:S07]  /*0760*/  VIADD R9, R9, 0x1 ;  /* 0x0000000109097836 */ /* 0x000fce0000000000 */
.L_x_8:
[----:B------:R-:W-:Y:S05]  /*0770*/  BSYNC.RECONVERGENT B0 ;  /* 0x0000000000007941 */ /* 0x000fea0003800200 */
.L_x_6:
[----:B------:R-:W-:-:S06]  /*0780*/  UIADD3 UR4, UPT, UPT, UR5, -0x1, URZ ;  /* 0xffffffff05047890 */ /* 0x000fcc000fffe0ff */
[----:B------:R-:W-:-:S05]  /*0790*/  IMAD.HI.U32 R8, R8, UR4, RZ ;  /* 0x0000000408087c27 */ /* 0x000fca000f8e00ff */
[----:B------:R-:W-:-:S05]  /*07a0*/  IADD3 R8, PT, PT, -R8, RZ, RZ ;  /* 0x000000ff08087210 */ /* 0x000fca0007ffe1ff */
[----:B------:R-:W-:-:S05]  /*07b0*/  IMAD R8, R3, R8, UR4 ;  /* 0x0000000403087e24 */ /* 0x000fca000f8e0208 */
[----:B------:R-:W-:-:S13]  /*07c0*/  ISETP.GE.U32.AND P1, PT, R8, R3, PT ;  /* 0x000000030800720c */ /* 0x000fda0003f26070 */
[----:B------:R-:W-:-:S05]  /*07d0*/  @P1 IMAD.IADD R8, R8, 0x1, -R3 ;  /* 0x0000000108081824 */ /* 0x000fca00078e0a03 */
[----:B------:R-:W-:-:S13]  /*07e0*/  ISETP.GE.U32.AND P1, PT, R8, R3, PT ;  /* 0x000000030800720c */ /* 0x000fda0003f26070 */
[----:B------:R-:W-:-:S04]  /*07f0*/  @P1 IADD3 R8, PT, PT, R8, -R3, RZ ;  /* 0x8000000308081210 */ /* 0x000fc80007ffe0ff */
        /* <DEDUP_REMOVED lines=11> */
.L_x_10:
[----:B------:R-:W-:-:S07]  /*08b0*/  IADD3 R9, PT, PT, R9, 0x1, RZ ;  /* 0x0000000109097810 */ /* 0x000fce0007ffe0ff */
.L_x_11:
[----:B------:R-:W-:Y:S05]  /*08c0*/  BSYNC.RECONVERGENT B0 ;  /* 0x0000000000007941 */ /* 0x000fea0003800200 */
.L_x_9:
        /* <DEDUP_REMOVED lines=10> */
.L_x_13:
[----:B------:R-:W-:-:S07]  /*0970*/  IADD3 R9, PT, PT, R9, 0x1, RZ ;  /* 0x0000000109097810 */ /* 0x000fce0007ffe0ff */
.L_x_14:
[----:B------:R-:W-:Y:S05]  /*0980*/  BSYNC.RECONVERGENT B0 ;  /* 0x0000000000007941 */ /* 0x000fea0003800200 */
.L_x_12:
        /* <DEDUP_REMOVED lines=10> */
.L_x_16:
[----:B------:R-:W-:-:S07]  /*0a30*/  IADD3 R9, PT, PT, R9, 0x1, RZ ;  /* 0x0000000109097810 */ /* 0x000fce0007ffe0ff */
.L_x_17:
[----:B------:R-:W-:Y:S05]  /*0a40*/  BSYNC.RECONVERGENT B0 ;  /* 0x0000000000007941 */ /* 0x000fea0003800200 */
.L_x_15:
        /* <DEDUP_REMOVED lines=10> */
.L_x_19:
[----:B------:R-:W-:-:S07]  /*0af0*/  IADD3 R9, PT, PT, R9, 0x1, RZ ;  /* 0x0000000109097810 */ /* 0x000fce0007ffe0ff */
.L_x_20:
[----:B------:R-:W-:Y:S05]  /*0b00*/  BSYNC.RECONVERGENT B0 ;  /* 0x0000000000007941 */ /* 0x000fea0003800200 */
.L_x_18:
[----:B-----5:R-:W-:Y:S01]  /*0b10*/  ISETP.NE.AND P0, PT, R6, RZ, PT ;  /* 0x000000ff0600720c */ /* 0x020fe20003f05270 */
[----:B------:R-:W0:Y:S01]  /*0b20*/  LDC.64 R4, c[0x0][0x388] ;  /* 0x0000e200ff047b82 */ /* 0x000e220000000a00 */
[----:B------:R-:W-:Y:S01]  /*0b30*/  IMAD R7, R2, UR5, R7 ;  /* 0x0000000502077c24 */ /* 0x000fe2000f8e0207 */
[----:B------:R-:W-:Y:S10]  /*0b40*/  BSSY.RECONVERGENT B0, `(.L_x_21) ;  /* 0x000000d000007945 */ /* 0x000ff40003800200 */
[----:B------:R-:W-:-:S05]  /*0b50*/  @P0 IMAD.IADD R3, R9, 0x1, R0 ;  /* 0x0000000109030824 */ /* 0x000fca00078e0200 */
[----:B------:R-:W-:-:S04]  /*0b60*/  @P0 LOP3.LUT R3, R3, 0x1fe, RZ, 0xc0, !PT ;  /* 0x000001fe03030812 */ /* 0x000fc800078ec0ff */
[----:B------:R-:W-:Y:S01]  /*0b70*/  @P0 ISETP.NE.AND P1, PT, R3, 0x2, PT ;  /* 0x000000020300080c */ /* 0x000fe20003f25270 */
[----:B0-----:R-:W-:-:S03]  /*0b80*/  IMAD.WIDE R2, R7, 0x4, R4 ;  /* 0x0000000407027825 */ /* 0x001fc600078e0204 */
[----:B------:R-:W-:Y:S01]  /*0b90*/  @P0 SEL R5, R6, RZ, !P1 ;  /* 0x000000ff06050207 */ /* 0x000fe20004800000 */
[----:B------:R-:W-:Y:S08]  /*0ba0*/  @P0 BRA `(.L_x_22) ;  /* 0x0000000000180947 */ /* 0x000ff00003800000 */
[----:B------:R-:W-:Y:S01]  /*0bb0*/  IADD3 R4, PT, PT, R9, R0, RZ ;  /* 0x0000000009047210 */ /* 0x000fe20007ffe0ff */
[----:B------:R-:W-:-:S03]  /*0bc0*/  IMAD.MOV.U32 R5, RZ, RZ, RZ ;  /* 0x000000ffff057224 */ /* 0x000fc600078e00ff */
[----:B------:R-:W-:-:S13]  /*0bd0*/  ISETP.NE.AND P1, PT, R4, 0x3, PT ;  /* 0x000000030400780c */ /* 0x000fda0003f25270 */
[----:B------:R-:W-:Y:S02]  /*0be0*/  @!P1 ISETP.GT.U32.AND P0, PT, R0, R9, PT ;  /* 0x000000090000920c */ /* 0x000fe40003f04070 */
[----:B------:R-:W-:-:S04]  /*0bf0*/  @!P1 MOV R0, 0x2 ;  /* 0x0000000200009802 */ /* 0x000fc80000000f00 */
[----:B------:R-:W-:-:S07]  /*0c00*/  @!P1 SEL R5, R0, 0x1, P0 ;  /* 0x0000000100059807 */ /* 0x000fce0000000000 */
.L_x_22:
[----:B------:R-:W-:Y:S05]  /*0c10*/  BSYNC.RECONVERGENT B0 ;  /* 0x0000000000007941 */ /* 0x000fea0003800200 */
.L_x_21:
[----:B------:R-:W-:Y:S01]  /*0c20*/  STG.E desc[UR6][R2.64], R5 ;  /* 0x0000000502007986 */ /* 0x000fe2000c101906 */
[----:B------:R-:W-:Y:S05]  /*0c30*/  EXIT ;  /* 0x000000000000794d */ /* 0x000fea0003800000 */
.L_x_23:
[----:B------:R-:W-:-:S00]  /*0c40*/  BRA `(.L_x_23) ;  /* 0xfffffffc00fc7947 */ /* 0x000fc0000383ffff */
[----:B------:R-:W-:-:S00]  /*0c50*/  NOP ;  /* 0x0000000000007918 */ /* 0x000fc00000000000 */
        /* <DEDUP_REMOVED lines=10> */
.L_x_25:


//--------------------- .text._Z11init_kernelPii  --------------------------
	.section	.text._Z11init_kernelPii,"ax",@progbits
	.align	128
        .global         _Z11init_kernelPii
        .type           _Z11init_kernelPii,@function
        .size           _Z11init_kernelPii,(.L_x_26 - _Z11init_kernelPii)
        .other          _Z11init_kernelPii,@"STO_CUDA_ENTRY STV_DEFAULT"
_Z11init_kernelPii:
.text._Z11init_kernelPii:
[----:B------:R-:W-:Y:S01]  /*0000*/  LDC R1, c[0x0][0x37c] ;  /* 0x0000df00ff017b82 */ /* 0x000fe20000000800 */
[----:B------:R-:W0:Y:S07]  /*0010*/  S2R R5, SR_TID.Y ;  /* 0x0000000000057919 */ /* 0x000e2e0000002200 */
[----:B------:R-:W0:Y:S01]  /*0020*/  S2UR UR6, SR_CTAID.X ;  /* 0x00000000000679c3 */ /* 0x000e220000002500 */
[----:B------:R-:W-:Y:S01]  /*0030*/  HFMA2 R2, -RZ, RZ, 1.107421875, -15096 ;  /* 0x3c6ef35fff027431 */ /* 0x000fe200000001ff */
[----:B------:R-:W-:Y:S01]  /*0040*/  MOV R3, 0x0 ;  /* 0x0000000000037802 */ /* 0x000fe20000000f00 */
[----:B------:R-:W0:Y:S01]  /*0050*/  S2R R0, SR_TID.X ;  /* 0x0000000000007919 */ /* 0x000e220000002100 */
[----:B------:R-:W1:Y:S04]  /*0060*/  LDCU.64 UR4, c[0x0][0x358] ;  /* 0x00006b00ff0477ac */ /* 0x000e680008000a00 */
[----:B------:R-:W2:Y:S08]  /*0070*/  LDC R11, c[0x0][0x360] ;  /* 0x0000d800ff0b7b82 */ /* 0x000eb00000000800 */
[----:B------:R-:W3:Y:S08]  /*0080*/  S2UR UR7, SR_CTAID.Y ;  /* 0x00000000000779c3 */ /* 0x000ef00000002600 */
[----:B------:R-:W3:Y:S08]  /*0090*/  LDC R13, c[0x0][0x388] ;  /* 0x0000e200ff0d7b82 */ /* 0x000ef00000000800 */
[----:B------:R-:W4:Y:S01]  /*00a0*/  LDC.64 R8, c[0x0][0x380] ;  /* 0x0000e000ff087b82 */ /* 0x000f220000000a00 */
[----:B0-----:R-:W-:Y:S01]  /*00b0*/  IADD3 R5, PT, PT, R0, UR6, R5 ;  /* 0x0000000600057c10 */ /* 0x001fe2000fffe005 */
[----:B--2---:R-:W-:-:S04]  /*00c0*/  IMAD R0, R11, UR6, R0 ;  /* 0x000000060b007c24 */ /* 0x004fc8000f8e0200 */
[----:B------:R-:W-:-:S06]  /*00d0*/  IMAD.WIDE.U32 R2, R5, 0x19660d, R2 ;  /* 0x0019660d05027825 */ /* 0x000fcc00078e0002 */
[----:B------:R-:W-:-:S04]  /*00e0*/  IMAD.WIDE.U32 R6, R3, 0x55555556, RZ ;  /* 0x5555555603067825 */ /* 0x000fc800078e00ff */
[----:B------:R-:W-:-:S04]  /*00f0*/  IMAD.WIDE.U32 R4, R2, 0x55555556, RZ ;  /* 0x5555555602047825 */ /* 0x000fc800078e00ff */
[----:B------:R-:W-:-:S03]  /*0100*/  IMAD.WIDE.U32 R6, R2, 0x55555555, R6 ;  /* 0x5555555502067825 */ /* 0x000fc600078e0006 */
[----:B------:R-:W-:Y:S01]  /*0110*/  IADD3 RZ, P0, PT, R5, R6, RZ ;  /* 0x0000000605ff7210 */ /* 0x000fe20007f1e0ff */
[----:B---3--:R-:W-:-:S04]  /*0120*/  IMAD R5, R13, UR7, R0 ;  /* 0x000000070d057c24 */ /* 0x008fc8000f8e0200 */
[----:B------:R-:W-:Y:S02]  /*0130*/  IMAD.X R7, R3, 0x55555555, R7, P0 ;  /* 0x5555555503077824 */ /* 0x000fe400000e0607 */
[----:B----4-:R-:W-:-:S04]  /*0140*/  IMAD.WIDE.U32 R4, R5, 0x4, R8 ;  /* 0x0000000405047825 */ /* 0x010fc800078e0008 */
[----:B------:R-:W-:-:S05]  /*0150*/  IMAD R7, R7, -0x3, R2 ;  /* 0xfffffffd07077824 */ /* 0x000fca00078e0202 */
[----:B-1----:R-:W-:Y:S01]  /*0160*/  STG.E desc[UR4][R4.64], R7 ;  /* 0x0000000704007986 */ /* 0x002fe2000c101904 */
[----:B------:R-:W-:Y:S05]  /*0170*/  EXIT ;  /* 0x000000000000794d */ /* 0x000fea0003800000 */
.L_x_24:
        /* <DEDUP_REMOVED lines=16> */
.L_x_26:


//--------------------- .nv.shared.reserved.0     --------------------------
	.section	.nv.shared.reserved.0,"aw",@nobits
	.weak		__nv_reservedSMEM_offset_0_alias
	.size		__nv_reservedSMEM_offset_0_alias, 0, 64
	.other		__nv_reservedSMEM_offset_0_alias,@"STO_CUDA_RESERVED_SHARED STV_DEFAULT"
__nv_reservedSMEM_offset_0_alias:
	.zero		0
	.zero		64


//--------------------- .nv.constant0._Z11life_kernelPiS_ii --------------------------
	.section	.nv.constant0._Z11life_kernelPiS_ii,"a",@progbits
	.sectionflags	@""
	.align	4
.nv.constant0._Z11life_kernelPiS_ii:
	.zero		920


//--------------------- .nv.constant0._Z11init_kernelPii --------------------------
	.section	.nv.constant0._Z11init_kernelPii,"a",@progbits
	.sectionflags	@""
	.align	4
.nv.constant0._Z11init_kernelPii:
	.zero		908


//--------------------- SYMBOLS --------------------------

	.type		.nv.reservedSmem.offset0,@object
	.size		.nv.reservedSmem.offset0,0x4
